	.headerflags	@"EF_CUDA_TEXMODE_UNIFIED EF_CUDA_64BIT_ADDRESS EF_CUDA_ACCELERATORS EF_CUDA_SM90 EF_CUDA_VIRTUAL_SM(EF_CUDA_SM90)"
	.elftype	@"ET_EXEC"


//--------------------- .nv.info                  --------------------------
	.section	.nv.info,"",@"SHT_CUDA_INFO"
	.align	4


	//----- nvinfo : EIATTR_REGCOUNT
	.align		4
        /*0000*/ 	.byte	0x04, 0x2f
        /*0002*/ 	.short	(.L_1 - .L_0)
	.align		4
.L_0:
        /*0004*/ 	.word	index@(triton_poi_fused_max_pool2d_with_indices_61)
        /*0008*/ 	.word	0x00000016


	//----- nvinfo : EIATTR_MIN_STACK_SIZE
	.align		4
.L_1:
        /*000c*/ 	.byte	0x04, 0x12
        /*000e*/ 	.short	(.L_3 - .L_2)
	.align		4
.L_2:
        /*0010*/ 	.word	index@(triton_poi_fused_max_pool2d_with_indices_61)
        /*0014*/ 	.word	0x00000000


	//----- nvinfo : EIATTR_FRAME_SIZE
	.align		4
.L_3:
        /*0018*/ 	.byte	0x04, 0x11
        /*001a*/ 	.short	(.L_5 - .L_4)
	.align		4
.L_4:
        /*001c*/ 	.word	index@(triton_poi_fused_max_pool2d_with_indices_61)
        /*0020*/ 	.word	0x00000000


	//----- nvinfo : EIATTR_MIN_STACK_SIZE
	.align		4
.L_5:
        /*0024*/ 	.byte	0x04, 0x12
        /*0026*/ 	.short	(.L_7 - .L_6)
	.align		4
.L_6:
        /*0028*/ 	.word	index@(triton_poi_fused_max_pool2d_with_indices_61)
        /*002c*/ 	.word	0x00000000
.L_7:


//--------------------- .nv.info.triton_poi_fused_max_pool2d_with_indices_61 --------------------------
	.section	.nv.info.triton_poi_fused_max_pool2d_with_indices_61,"",@"SHT_CUDA_INFO"
	.sectionflags	@""
	.align	4


	//----- nvinfo : EIATTR_CUDA_API_VERSION
	.align		4
        /*0000*/ 	.byte	0x04, 0x37
        /*0002*/ 	.short	(.L_9 - .L_8)
.L_8:
        /*0004*/ 	.word	0x0000007c


	//----- nvinfo : EIATTR_KPARAM_INFO
	.align		4
.L_9:
        /*0008*/ 	.byte	0x04, 0x17
        /*000a*/ 	.short	(.L_11 - .L_10)
.L_10:
        /*000c*/ 	.word	0x00000000
        /*0010*/ 	.short	0x0003
        /*0012*/ 	.short	0x0018
        /*0014*/ 	.byte	0x00, 0xf0, 0x11, 0x00


	//----- nvinfo : EIATTR_KPARAM_INFO
	.align		4
.L_11:
        /*0018*/ 	.byte	0x04, 0x17
        /*001a*/ 	.short	(.L_13 - .L_12)
.L_12:
        /*001c*/ 	.word	0x00000000
        /*0020*/ 	.short	0x0002
        /*0022*/ 	.short	0x0010
        /*0024*/ 	.byte	0x00, 0xf4, 0x21, 0x00


	//----- nvinfo : EIATTR_KPARAM_INFO
	.align		4
.L_13:
        /*0028*/ 	.byte	0x04, 0x17
        /*002a*/ 	.short	(.L_15 - .L_14)
.L_14:
        /*002c*/ 	.word	0x00000000
        /*0030*/ 	.short	0x0001
        /*0032*/ 	.short	0x0008
        /*0034*/ 	.byte	0x00, 0xf4, 0x21, 0x00


	//----- nvinfo : EIATTR_KPARAM_INFO
	.align		4
.L_15:
        /*0038*/ 	.byte	0x04, 0x17
        /*003a*/ 	.short	(.L_17 - .L_16)
.L_16:
        /*003c*/ 	.word	0x00000000
        /*0040*/ 	.short	0x0000
        /*0042*/ 	.short	0x0000
        /*0044*/ 	.byte	0x00, 0xf4, 0x21, 0x00


	//----- nvinfo : EIATTR_SPARSE_MMA_MASK
	.align		4
.L_17:
        /*0048*/ 	.byte	0x03, 0x50
        /*004a*/ 	.short	0x0000


	//----- nvinfo : EIATTR_MAXREG_COUNT
	.align		4
        /*004c*/ 	.byte	0x03, 0x1b
        /*004e*/ 	.short	0x00ff


	//----- nvinfo : EIATTR_EXIT_INSTR_OFFSETS
	.align		4
        /*0050*/ 	.byte	0x04, 0x1c
        /*0052*/ 	.short	(.L_19 - .L_18)


	//   ....[0]....
.L_18:
        /*0054*/ 	.word	0x00000480


	//----- nvinfo : EIATTR_REQNTID
	.align		4
.L_19:
        /*0058*/ 	.byte	0x04, 0x10
        /*005a*/ 	.short	(.L_21 - .L_20)
.L_20:
        /*005c*/ 	.word	0x00000080
        /*0060*/ 	.word	0x00000001
        /*0064*/ 	.word	0x00000001


	//----- nvinfo : EIATTR_CBANK_PARAM_SIZE
	.align		4
.L_21:
        /*0068*/ 	.byte	0x03, 0x19
        /*006a*/ 	.short	0x001c


	//----- nvinfo : EIATTR_PARAM_CBANK
	.align		4
        /*006c*/ 	.byte	0x04, 0x0a
        /*006e*/ 	.short	(.L_23 - .L_22)
	.align		4
.L_22:
        /*0070*/ 	.word	index@(.nv.constant0.triton_poi_fused_max_pool2d_with_indices_61)
        /*0074*/ 	.short	0x0210
        /*0076*/ 	.short	0x001c


	//----- nvinfo : EIATTR_SW_WAR
	.align		4
.L_23:
        /*0078*/ 	.byte	0x04, 0x36
        /*007a*/ 	.short	(.L_25 - .L_24)
.L_24:
        /*007c*/ 	.word	0x00000008
.L_25:


//--------------------- .nv.callgraph             --------------------------
	.section	.nv.callgraph,"",@"SHT_CUDA_CALLGRAPH"
	.align	4
	.sectionentsize	8
	.align		4
        /*0000*/ 	.word	0x00000000
	.align		4
        /*0004*/ 	.word	0xffffffff
	.align		4
        /*0008*/ 	.word	0x00000000
	.align		4
        /*000c*/ 	.word	0xfffffffe
	.align		4
        /*0010*/ 	.word	0x00000000
	.align		4
        /*0014*/ 	.word	0xfffffffd
	.align		4
        /*0018*/ 	.word	0x00000000
	.align		4
        /*001c*/ 	.word	0xfffffffc


//--------------------- .text.triton_poi_fused_max_pool2d_with_indices_61 --------------------------
	.section	.text.triton_poi_fused_max_pool2d_with_indices_61,"ax",@progbits
	.align	128
        .global         triton_poi_fused_max_pool2d_with_indices_61
        .type           triton_poi_fused_max_pool2d_with_indices_61,@function
        .size           triton_poi_fused_max_pool2d_with_indices_61,(.L_x_1 - triton_poi_fused_max_pool2d_with_indices_61)
        .other          triton_poi_fused_max_pool2d_with_indices_61,@"STO_CUDA_ENTRY STV_DEFAULT"
triton_poi_fused_max_pool2d_with_indices_61:
.text.triton_poi_fused_max_pool2d_with_indices_61:
[----:B------:R-:W-:Y:S01]  /*0000*/  LDC R1, c[0x0][0x28] ;  /* 0x00000a00ff017b82 */ /* 0x000fe20000000800 */
[----:B------:R-:W1:Y:S07]  /*0010*/  S2R R0, SR_TID.X ;  /* 0x0000000000007919 */ /* 0x000e6e0000002100 */
[----:B------:R-:W2:Y:S01]  /*0020*/  LDC.64 R2, c[0x0][0x210] ;  /* 0x00008400ff027b82 */ /* 0x000ea20000000a00 */
[----:B------:R-:W-:Y:S01]  /*0030*/  ULDC.64 UR4, c[0x0][0x208] ;  /* 0x0000820000047ab9 */ /* 0x000fe20000000a00 */
[----:B------:R-:W-:Y:S01]  /*0040*/  ULDC.64 UR6, c[0x0][0x220] ;  /* 0x0000880000067ab9 */ /* 0x000fe20000000a00 */
[----:B------:R-:W3:Y:S01]  /*0050*/  S2R R7, SR_CTAID.X ;  /* 0x0000000000077919 */ /* 0x000ee20000002500 */
[----:B-1----:R-:W-:Y:S01]  /*0060*/  IMAD.SHL.U32 R0, R0, 0x2, RZ ;  /* 0x0000000200007824 */ /* 0x002fe200078e00ff */
[----:B---3--:R-:W-:-:S04]  /*0070*/  SHF.R.S32.HI R9, RZ, 0x17, R7 ;  /* 0x00000017ff097819 */ /* 0x008fc80000011407 */
[----:B------:R-:W-:Y:S02]  /*0080*/  LOP3.LUT R0, R0, 0xfe, RZ, 0xc0, !PT ;  /* 0x000000fe00007812 */ /* 0x000fe400078ec0ff */
[----:B------:R-:W-:-:S03]  /*0090*/  SGXT R9, R9, 0x1 ;  /* 0x000000010909781a */ /* 0x000fc60000000200 */
[----:B------:R-:W-:-:S04]  /*00a0*/  IMAD R0, R7, 0x100, R0 ;  /* 0x0000010007007824 */ /* 0x000fc800078e0200 */
[----:B------:R-:W-:Y:S01]  /*00b0*/  VIADD R4, R0, 0x1 ;  /* 0x0000000100047836 */ /* 0x000fe20000000000 */
[----:B------:R-:W-:-:S04]  /*00c0*/  SHF.R.S32.HI R5, RZ, 0x1f, R0 ;  /* 0x0000001fff057819 */ /* 0x000fc80000011400 */
[----:B------:R-:W-:Y:S02]  /*00d0*/  LEA.HI R5, R5, R0, RZ, 0x3 ;  /* 0x0000000005057211 */ /* 0x000fe400078f18ff */
[----:B------:R-:W-:Y:S02]  /*00e0*/  LEA.HI R9, R9, R4, RZ, 0x3 ;  /* 0x0000000409097211 */ /* 0x000fe400078f18ff */
[C---:B------:R-:W-:Y:S01]  /*00f0*/  LOP3.LUT R7, R5.reuse, 0x7ffffff8, RZ, 0xc0, !PT ;  /* 0x7ffffff805077812 */ /* 0x040fe200078ec0ff */
[----:B------:R-:W-:Y:S01]  /*0100*/  IMAD.SHL.U32 R5, R5, 0x4, RZ ;  /* 0x0000000405057824 */ /* 0x000fe200078e00ff */
[----:B------:R-:W-:-:S03]  /*0110*/  LOP3.LUT R9, R9, 0x7ffffff8, RZ, 0xc0, !PT ;  /* 0x7ffffff809097812 */ /* 0x000fc600078ec0ff */
[----:B------:R-:W-:Y:S01]  /*0120*/  IMAD.IADD R7, R0, 0x1, -R7 ;  /* 0x0000000100077824 */ /* 0x000fe200078e0a07 */
[----:B------:R-:W-:Y:S01]  /*0130*/  LOP3.LUT R5, R5, 0xffffffe0, RZ, 0xc0, !PT ;  /* 0xffffffe005057812 */ /* 0x000fe200078ec0ff */
[----:B------:R-:W-:-:S04]  /*0140*/  IMAD.IADD R4, R4, 0x1, -R9 ;  /* 0x0000000104047824 */ /* 0x000fc800078e0a09 */
[--C-:B------:R-:W-:Y:S02]  /*0150*/  IMAD R15, R7, 0x2, R5.reuse ;  /* 0x00000002070f7824 */ /* 0x100fe400078e0205 */
[----:B------:R-:W-:Y:S02]  /*0160*/  IMAD R17, R4, 0x2, R5 ;  /* 0x0000000204117824 */ /* 0x000fe400078e0205 */
[----:B--2---:R-:W-:-:S04]  /*0170*/  IMAD.WIDE R8, R15, 0x4, R2 ;  /* 0x000000040f087825 */ /* 0x004fc800078e0202 */
[----:B------:R-:W-:Y:S01]  /*0180*/  VIADD R13, R15, 0x10 ;  /* 0x000000100f0d7836 */ /* 0x000fe20000000000 */
[----:B------:R-:W2:Y:S01]  /*0190*/  LDG.E.EL R4, desc[UR4][R8.64] ;  /* 0x0000000408047981 */ /* 0x000ea2000c2e1900 */
[----:B------:R-:W-:-:S03]  /*01a0*/  IMAD.WIDE R10, R17, 0x4, R2 ;  /* 0x00000004110a7825 */ /* 0x000fc600078e0202 */
[----:B------:R1:W2:Y:S01]  /*01b0*/  LDG.E.EL R18, desc[UR4][R8.64+0x4] ;  /* 0x0000040408127981 */ /* 0x0002a2000c2e1900 */
[----:B------:R-:W-:-:S03]  /*01c0*/  IMAD.WIDE R12, R13, 0x4, R2 ;  /* 0x000000040d0c7825 */ /* 0x000fc600078e0202 */
[----:B------:R-:W3:Y:S01]  /*01d0*/  LDG.E.EL R16, desc[UR4][R10.64] ;  /* 0x000000040a107981 */ /* 0x000ee2000c2e1900 */
[----:B------:R-:W-:-:S03]  /*01e0*/  VIADD R7, R17, 0x10 ;  /* 0x0000001011077836 */ /* 0x000fc60000000000 */
[----:B------:R-:W3:Y:S01]  /*01f0*/  LDG.E.EL R19, desc[UR4][R10.64+0x4] ;  /* 0x000004040a137981 */ /* 0x000ee2000c2e1900 */
[----:B------:R-:W-:-:S03]  /*0200*/  IMAD.WIDE R6, R7, 0x4, R2 ;  /* 0x0000000407067825 */ /* 0x000fc600078e0202 */
[----:B------:R4:W5:Y:S01]  /*0210*/  LDG.E.EL R5, desc[UR4][R12.64] ;  /* 0x000000040c057981 */ /* 0x000962000c2e1900 */
[----:B------:R-:W-:-:S03]  /*0220*/  VIADD R15, R15, 0x11 ;  /* 0x000000110f0f7836 */ /* 0x000fc60000000000 */
[----:B------:R-:W5:Y:S01]  /*0230*/  LDG.E.EL R6, desc[UR4][R6.64] ;  /* 0x0000000406067981 */ /* 0x000f62000c2e1900 */
[----:B------:R-:W-:Y:S02]  /*0240*/  VIADD R17, R17, 0x11 ;  /* 0x0000001111117836 */ /* 0x000fe40000000000 */
[--C-:B-1----:R-:W-:Y:S01]  /*0250*/  IMAD.WIDE R8, R15, 0x4, R2.reuse ;  /* 0x000000040f087825 */ /* 0x102fe200078e0202 */
[----:B----4-:R-:W1:Y:S03]  /*0260*/  LDC.64 R12, c[0x0][0x218] ;  /* 0x00008600ff0c7b82 */ /* 0x010e660000000a00 */
[----:B------:R-:W-:Y:S02]  /*0270*/  IMAD.WIDE R14, R17, 0x4, R2 ;  /* 0x00000004110e7825 */ /* 0x000fe400078e0202 */
[----:B------:R1:W4:Y:S04]  /*0280*/  LDG.E.EL R2, desc[UR4][R8.64] ;  /* 0x0000000408027981 */ /* 0x000328000c2e1900 */
[----:B------:R-:W4:Y:S01]  /*0290*/  LDG.E.EL R3, desc[UR4][R14.64] ;  /* 0x000000040e037981 */ /* 0x000f22000c2e1900 */
[----:B-1----:R-:W-:Y:S01]  /*02a0*/  IMAD.WIDE R8, R0, 0x4, R12 ;  /* 0x0000000400087825 */ /* 0x002fe200078e020c */
[----:B--2---:R-:W-:-:S02]  /*02b0*/  FSETP.GT.AND P3, PT, R18, R4, PT ;  /* 0x000000041200720b */ /* 0x004fc40003f64000 */
[----:B------:R-:W-:Y:S02]  /*02c0*/  FSETP.NAN.AND P0, PT, R18, R18, PT ;  /* 0x000000121200720b */ /* 0x000fe40003f08000 */
[----:B---3--:R-:W-:Y:S02]  /*02d0*/  FSETP.GT.AND P2, PT, R19, R16, PT ;  /* 0x000000101300720b */ /* 0x008fe40003f44000 */
[----:B-----5:R-:W-:-:S07]  /*02e0*/  FSETP.NAN.AND P4, PT, R5, R5, PT ;  /* 0x000000050500720b */ /* 0x020fce0003f88000 */
[----:B------:R-:W-:Y:S02]  /*02f0*/  @!P3 SEL R18, R18, R4, P0 ;  /* 0x000000041212b207 */ /* 0x000fe40000000000 */
[----:B------:R-:W-:Y:S02]  /*0300*/  FSETP.NAN.AND P1, PT, R6, R6, PT ;  /* 0x000000060600720b */ /* 0x000fe40003f28000 */
[C---:B------:R-:W-:Y:S02]  /*0310*/  FSETP.NAN.AND P5, PT, R19.reuse, R19, PT ;  /* 0x000000131300720b */ /* 0x040fe40003fa8000 */
[----:B------:R-:W-:Y:S02]  /*0320*/  FSETP.GEU.AND P0, PT, R18, R5, PT ;  /* 0x000000051200720b */ /* 0x000fe40003f0e000 */
[----:B------:R-:W-:Y:S02]  /*0330*/  @!P2 SEL R19, R19, R16, P5 ;  /* 0x000000101313a207 */ /* 0x000fe40002800000 */
[----:B------:R-:W-:-:S02]  /*0340*/  @!P4 SEL R5, R5, R18, !P0 ;  /* 0x000000120505c207 */ /* 0x000fc40004000000 */
[----:B------:R-:W-:Y:S02]  /*0350*/  FSETP.GEU.AND P4, PT, R19, R6, PT ;  /* 0x000000061300720b */ /* 0x000fe40003f8e000 */
[----:B------:R-:W-:Y:S02]  /*0360*/  SEL R4, RZ, 0x1, !P3 ;  /* 0x00000001ff047807 */ /* 0x000fe40005800000 */
[----:B------:R-:W-:Y:S02]  /*0370*/  SEL R7, RZ, 0x1, !P2 ;  /* 0x00000001ff077807 */ /* 0x000fe40005000000 */
[----:B----4-:R-:W-:Y:S02]  /*0380*/  FSETP.NAN.AND P3, PT, R2, R2, PT ;  /* 0x000000020200720b */ /* 0x010fe40003f68000 */
[----:B------:R-:W-:Y:S02]  /*0390*/  FSETP.NAN.AND P2, PT, R3, R3, PT ;  /* 0x000000030300720b */ /* 0x000fe40003f48000 */
[----:B------:R-:W-:-:S02]  /*03a0*/  @!P1 SEL R6, R6, R19, !P4 ;  /* 0x0000001306069207 */ /* 0x000fc40006000000 */
[----:B------:R-:W-:Y:S02]  /*03b0*/  SEL R4, R4, 0x2, P0 ;  /* 0x0000000204047807 */ /* 0x000fe40000000000 */
[----:B------:R-:W-:Y:S02]  /*03c0*/  SEL R7, R7, 0x2, P4 ;  /* 0x0000000207077807 */ /* 0x000fe40002000000 */
[----:B------:R-:W-:Y:S02]  /*03d0*/  FSETP.GEU.AND P1, PT, R5, R2, PT ;  /* 0x000000020500720b */ /* 0x000fe40003f2e000 */
[----:B------:R-:W-:Y:S02]  /*03e0*/  FSETP.GEU.AND P0, PT, R6, R3, PT ;  /* 0x000000030600720b */ /* 0x000fe40003f0e000 */
[----:B------:R-:W-:Y:S02]  /*03f0*/  SEL R4, R4, 0x3, P1 ;  /* 0x0000000304047807 */ /* 0x000fe40000800000 */
[----:B------:R-:W-:-:S02]  /*0400*/  SEL R7, R7, 0x3, P0 ;  /* 0x0000000307077807 */ /* 0x000fc40000000000 */
[----:B------:R-:W-:Y:S02]  /*0410*/  IADD3 R10, P4, R0, UR6, RZ ;  /* 0x00000006000a7c10 */ /* 0x000fe4000ff9e0ff */
[----:B------:R-:W-:Y:S01]  /*0420*/  @!P3 SEL R2, R2, R5, !P1 ;  /* 0x000000050202b207 */ /* 0x000fe20004800000 */
[----:B------:R-:W-:Y:S01]  /*0430*/  IMAD R7, R7, 0x100, R4 ;  /* 0x0000010007077824 */ /* 0x000fe200078e0204 */
[----:B------:R-:W-:Y:S02]  /*0440*/  @!P2 SEL R3, R3, R6, !P0 ;  /* 0x000000060303a207 */ /* 0x000fe40004000000 */
[----:B------:R-:W-:-:S03]  /*0450*/  LEA.HI.X.SX32 R11, R0, UR7, 0x1, P4 ;  /* 0x00000007000b7c11 */ /* 0x000fc6000a0f0eff */
[----:B------:R-:W-:Y:S04]  /*0460*/  STG.E.64 desc[UR4][R8.64], R2 ;  /* 0x0000000208007986 */ /* 0x000fe8000c101b04 */
[----:B------:R-:W-:Y:S01]  /*0470*/  STG.E.U16 desc[UR4][R10.64], R7 ;  /* 0x000000070a007986 */ /* 0x000fe2000c101504 */
[----:B------:R-:W-:Y:S05]  /*0480*/  EXIT ;  /* 0x000000000000794d */ /* 0x000fea0003800000 */
.L_x_0:
[----:B------:R-:W-:-:S00]  /*0490*/  BRA `(.L_x_0) ;  /* 0xfffffffc00fc7947 */ /* 0x000fc0000383ffff */
[----:B------:R-:W-:-:S00]  /*04a0*/  NOP ;  /* 0x0000000000007918 */ /* 0x000fc00000000000 */
        /* <DEDUP_REMOVED lines=13> */
.L_x_1:


//--------------------- .nv.constant0.triton_poi_fused_max_pool2d_with_indices_61 --------------------------
	.section	.nv.constant0.triton_poi_fused_max_pool2d_with_indices_61,"a",@progbits
	.sectionflags	@""
	.align	4
.nv.constant0.triton_poi_fused_max_pool2d_with_indices_61:
	.zero		556
